//
// Generated by NVIDIA NVVM Compiler
//
// Compiler Build ID: CL-36424714
// Cuda compilation tools, release 13.0, V13.0.88
// Based on NVVM 20.0.0
//

.version 9.0
.target sm_100
.address_size 64

	// .globl	_Z12first_kernelv
.extern .func  (.param .b32 func_retval0) vprintf
(
	.param .b64 vprintf_param_0,
	.param .b64 vprintf_param_1
)
;
.global .align 1 .b8 $str[33] = {72, 101, 108, 108, 111, 44, 32, 73, 32, 97, 109, 32, 116, 104, 114, 101, 97, 100, 32, 105, 110, 32, 98, 108, 111, 99, 107, 58, 32, 37, 100, 10};

.visible .entry _Z12first_kernelv()
{
	.local .align 8 .b8 	__local_depot0[8];
	.reg .b64 	%SP;
	.reg .b64 	%SPL;
	.reg .b32 	%r<4>;
	.reg .b64 	%rd<5>;

	mov.u64 	%SPL, __local_depot0;
	cvta.local.u64 	%SP, %SPL;
	add.u64 	%rd1, %SP, 0;
	add.u64 	%rd2, %SPL, 0;
	mov.u32 	%r1, %ctaid.x;
	st.local.u32 	[%rd2], %r1;
	mov.u64 	%rd3, $str;
	cvta.global.u64 	%rd4, %rd3;
	{ // callseq 0, 0
	.param .b64 param0;
	st.param.b64 	[param0], %rd4;
	.param .b64 param1;
	st.param.b64 	[param1], %rd1;
	.param .b32 retval0;
	call.uni (retval0), 
	vprintf, 
	(
	param0, 
	param1
	);
	ld.param.b32 	%r2, [retval0];
	} // callseq 0
	ret;

}


// ===== COMPILED SASS (sm_100) =====

	.target	sm_100

	.elftype	@"ET_EXEC"


//--------------------- .note.nv.tkinfo           --------------------------
	.section	.note.nv.tkinfo,"",@"SHT_NOTE"
	.sectionflags	@"SHF_NOTE_NV_TKINFO"
	.tkinfo
        /*0018*/ 	.word	0x00000002
        /*0030*/ 	.string	""
        /*0030*/ 	.string	"ptxas"
        /*0030*/ 	.string	"Cuda compilation tools, release 13.0, V13.0.88"
        /*0030*/ 	.string	"Build cuda_13.0.r13.0/compiler.36424714_0"
        /*0030*/ 	.string	"-arch sm_100 -m 64 "



//--------------------- .note.nv.cuinfo           --------------------------
	.section	.note.nv.cuinfo,"",@"SHT_NOTE"
	.sectionflags	@"SHF_NOTE_NV_CUINFO"
        /*0018*/ 	.short	0x0002
        /*001a*/ 	.short	0x0064
        /*001c*/ 	.short	0x0082
	.zero		2


//--------------------- .nv.info                  --------------------------
	.section	.nv.info,"",@"SHT_CUDA_INFO"
	.align	4


	//----- nvinfo : EIATTR_REGCOUNT
	.align		4
        /*0000*/ 	.byte	0x04, 0x2f
        /*0002*/ 	.short	(.L_2 - .L_1)
	.align		4
.L_1:
        /*0004*/ 	.word	index@(_Z12first_kernelv)
        /*0008*/ 	.word	0x00000018


	//----- nvinfo : EIATTR_FRAME_SIZE
	.align		4
.L_2:
        /*000c*/ 	.byte	0x04, 0x11
        /*000e*/ 	.short	(.L_4 - .L_3)
	.align		4
.L_3:
        /*0010*/ 	.word	index@(_Z12first_kernelv)
        /*0014*/ 	.word	0x00000008


	//----- nvinfo : EIATTR_MIN_STACK_SIZE
	.align		4
.L_4:
        /*0018*/ 	.byte	0x04, 0x12
        /*001a*/ 	.short	(.L_6 - .L_5)
	.align		4
.L_5:
        /*001c*/ 	.word	index@(_Z12first_kernelv)
        /*0020*/ 	.word	0x00000008
.L_6:


//--------------------- .nv.compat                --------------------------
	.section	.nv.compat,"",@"SHT_CUDA_COMPAT_INFO"
	.align	4
        /*0000*/ 	.byte	0x02, 0x09, 0x00, 0x00, 0x02, 0x02, 0x01, 0x00, 0x02, 0x05, 0x05, 0x00, 0x03, 0x07, 0x01, 0x01
        /*0010*/ 	.byte	0x02, 0x03, 0x00, 0x00, 0x02, 0x06, 0x01, 0x00, 0x04, 0x0b, 0x08, 0x00, 0x09, 0x00, 0x00, 0x00
        /*0020*/ 	.byte	0x00, 0x00, 0x00, 0x00


//--------------------- .nv.info._Z12first_kernelv --------------------------
	.section	.nv.info._Z12first_kernelv,"",@"SHT_CUDA_INFO"
	.sectionflags	@""
	.align	4


	//----- nvinfo : EIATTR_CUDA_API_VERSION
	.align		4
        /*0000*/ 	.byte	0x04, 0x37
        /*0002*/ 	.short	(.L_8 - .L_7)
.L_7:
        /*0004*/ 	.word	0x00000082


	//----- nvinfo : EIATTR_SPARSE_MMA_MASK
	.align		4
.L_8:
        /*0008*/ 	.byte	0x03, 0x50
        /*000a*/ 	.short	0x0000


	//----- nvinfo : EIATTR_MAXREG_COUNT
	.align		4
        /*000c*/ 	.byte	0x03, 0x1b
        /*000e*/ 	.short	0x00ff


	//----- nvinfo : EIATTR_EXTERNS
	.align		4
        /*0010*/ 	.byte	0x04, 0x0f
        /*0012*/ 	.short	(.L_10 - .L_9)


	//   ....[0]....
	.align		4
.L_9:
        /*0014*/ 	.word	index@(vprintf)


	//----- nvinfo : EIATTR_MERCURY_ISA_VERSION
	.align		4
.L_10:
        /*0018*/ 	.byte	0x03, 0x5f
        /*001a*/ 	.short	0x0101


	//----- nvinfo : EIATTR_VRC_CTA_INIT_COUNT
	.align		4
        /*001c*/ 	.byte	0x02, 0x4a
	.zero		1
	.zero		1


	//----- nvinfo : EIATTR_SYSCALL_OFFSETS
	.align		4
        /*0020*/ 	.byte	0x04, 0x46
        /*0022*/ 	.short	(.L_12 - .L_11)


	//   ....[0]....
.L_11:
        /*0024*/ 	.word	0x000000e0


	//----- nvinfo : EIATTR_EXIT_INSTR_OFFSETS
	.align		4
.L_12:
        /*0028*/ 	.byte	0x04, 0x1c
        /*002a*/ 	.short	(.L_14 - .L_13)


	//   ....[0]....
.L_13:
        /*002c*/ 	.word	0x000000f0


	//----- nvinfo : EIATTR_SW_WAR
	.align		4
.L_14:
        /*0030*/ 	.byte	0x04, 0x36
        /*0032*/ 	.short	(.L_16 - .L_15)
.L_15:
        /*0034*/ 	.word	0x00000008
.L_16:


//--------------------- .nv.callgraph             --------------------------
	.section	.nv.callgraph,"",@"SHT_CUDA_CALLGRAPH"
	.align	4
	.sectionentsize	8
	.align		4
        /*0000*/ 	.word	0x00000000
	.align		4
        /*0004*/ 	.word	0xffffffff
	.align		4
        /*0008*/ 	.word	index@(_Z12first_kernelv)
	.align		4
        /*000c*/ 	.word	index@(vprintf)
	.align		4
        /*0010*/ 	.word	0x00000000
	.align		4
        /*0014*/ 	.word	0xfffffffe
	.align		4
        /*0018*/ 	.word	0x00000000
	.align		4
        /*001c*/ 	.word	0xfffffffd
	.align		4
        /*0020*/ 	.word	0x00000000
	.align		4
        /*0024*/ 	.word	0xfffffffc


//--------------------- .nv.constant4             --------------------------
	.section	.nv.constant4,"a",@progbits
	.align	8
	.align		8
.nv.constant4:
        /*0000*/ 	.dword	vprintf
	.align		8
        /*0008*/ 	.dword	$str


//--------------------- .text._Z12first_kernelv   --------------------------
	.section	.text._Z12first_kernelv,"ax",@progbits
	.align	128
        .global         _Z12first_kernelv
        .type           _Z12first_kernelv,@function
        .size           _Z12first_kernelv,(.L_x_2 - _Z12first_kernelv)
        .other          _Z12first_kernelv,@"STO_CUDA_ENTRY STV_DEFAULT"
_Z12first_kernelv:
.text._Z12first_kernelv:
[----:B------:R-:W0:Y:S01]  /*0000*/  LDC R1, c[0x0][0x37c] ;  /* 0x0000df00ff017b82 */ /* 0x000e220000000800 */
[----:B------:R-:W1:Y:S01]  /*0010*/  S2R R8, SR_CTAID.X ;  /* 0x0000000000087919 */ /* 0x000e620000002500 */
[----:B0-----:R-:W-:Y:S01]  /*0020*/  VIADD R1, R1, 0xfffffff8 ;  /* 0xfffffff801017836 */ /* 0x001fe20000000000 */
[----:B------:R-:W-:Y:S01]  /*0030*/  MOV R0, 0x0 ;  /* 0x0000000000007802 */ /* 0x000fe20000000f00 */
[----:B------:R-:W0:Y:S04]  /*0040*/  LDCU UR4, c[0x0][0x2f8] ;  /* 0x00005f00ff0477ac */ /* 0x000e280008000800 */
[----:B------:R2:W3:Y:S01]  /*0050*/  LDC.64 R2, c[0x4][R0] ;  /* 0x0100000000027b82 */ /* 0x0004e20000000a00 */
[----:B------:R-:W4:Y:S01]  /*0060*/  LDCU.64 UR6, c[0x4][0x8] ;  /* 0x01000100ff0677ac */ /* 0x000f220008000a00 */
[----:B------:R-:W5:Y:S01]  /*0070*/  LDCU UR5, c[0x0][0x2fc] ;  /* 0x00005f80ff0577ac */ /* 0x000f620008000800 */
[----:B0-----:R-:W-:Y:S01]  /*0080*/  IADD3 R6, P0, PT, R1, UR4, RZ ;  /* 0x0000000401067c10 */ /* 0x001fe2000ff1e0ff */
[----:B----4-:R-:W-:Y:S01]  /*0090*/  IMAD.U32 R4, RZ, RZ, UR6 ;  /* 0x00000006ff047e24 */ /* 0x010fe2000f8e00ff */
[----:B------:R-:W-:-:S03]  /*00a0*/  MOV R5, UR7 ;  /* 0x0000000700057c02 */ /* 0x000fc60008000f00 */
[----:B-----5:R-:W-:Y:S01]  /*00b0*/  IMAD.X R7, RZ, RZ, UR5, P0 ;  /* 0x00000005ff077e24 */ /* 0x020fe200080e06ff */
[----:B-1----:R2:W-:Y:S07]  /*00c0*/  STL [R1], R8 ;  /* 0x0000000801007387 */ /* 0x0025ee0000100800 */
[----:B------:R-:W-:-:S07]  /*00d0*/  LEPC R20, `(.L_x_0) ;  /* 0x000000001014794e */ /* 0x000fce0000000000 */
[----:B--23--:R-:W-:Y:S05]  /*00e0*/  CALL.ABS.NOINC R2 ;  /* 0x0000000002007343 */ /* 0x00cfea0003c00000 */
.L_x_0:
[----:B------:R-:W-:Y:S05]  /*00f0*/  EXIT ;  /* 0x000000000000794d */ /* 0x000fea0003800000 */
.L_x_1:
[----:B------:R-:W-:-:S00]  /*0100*/  BRA `(.L_x_1) ;  /* 0xfffffffc00fc7947 */ /* 0x000fc0000383ffff */
[----:B------:R-:W-:-:S00]  /*0110*/  NOP ;  /* 0x0000000000007918 */ /* 0x000fc00000000000 */
        /* <DEDUP_REMOVED lines=14> */
.L_x_2:


//--------------------- .nv.global.init           --------------------------
	.section	.nv.global.init,"aw",@progbits
.nv.global.init:
	.type		$str,@object
	.size		$str,(.L_0 - $str)
$str:
        /*0000*/ 	.byte	0x48, 0x65, 0x6c, 0x6c, 0x6f, 0x2c, 0x20, 0x49, 0x20, 0x61, 0x6d, 0x20, 0x74, 0x68, 0x72, 0x65
        /*0010*/ 	.byte	0x61, 0x64, 0x20, 0x69, 0x6e, 0x20, 0x62, 0x6c, 0x6f, 0x63, 0x6b, 0x3a, 0x20, 0x25, 0x64, 0x0a
        /*0020*/ 	.byte	0x00
.L_0:


//--------------------- .nv.shared.reserved.0     --------------------------
	.section	.nv.shared.reserved.0,"aw",@nobits
	.weak		__nv_reservedSMEM_offset_0_alias
	.size		__nv_reservedSMEM_offset_0_alias, 0, 64
	.other		__nv_reservedSMEM_offset_0_alias,@"STO_CUDA_RESERVED_SHARED STV_DEFAULT"
__nv_reservedSMEM_offset_0_alias:
	.zero		0
	.zero		64


//--------------------- .nv.constant0._Z12first_kernelv --------------------------
	.section	.nv.constant0._Z12first_kernelv,"a",@progbits
	.sectionflags	@""
	.align	4
.nv.constant0._Z12first_kernelv:
	.zero		896


//--------------------- SYMBOLS --------------------------

	.type		.nv.reservedSmem.offset0,@object
	.size		.nv.reservedSmem.offset0,0x4
	.type		vprintf,@function
